//
// Generated by NVIDIA NVVM Compiler
//
// Compiler Build ID: CL-36424714
// Cuda compilation tools, release 13.0, V13.0.88
// Based on NVVM 20.0.0
//

.version 9.0
.target sm_100
.address_size 64

	// .globl	_Z8multiplyPiS_S_i

.visible .entry _Z8multiplyPiS_S_i(
	.param .u64 .ptr .align 1 _Z8multiplyPiS_S_i_param_0,
	.param .u64 .ptr .align 1 _Z8multiplyPiS_S_i_param_1,
	.param .u64 .ptr .align 1 _Z8multiplyPiS_S_i_param_2,
	.param .u32 _Z8multiplyPiS_S_i_param_3
)
{
	.reg .pred 	%p<10>;
	.reg .b32 	%r<105>;
	.reg .b64 	%rd<67>;

	ld.param.u64 	%rd14, [_Z8multiplyPiS_S_i_param_0];
	ld.param.u64 	%rd15, [_Z8multiplyPiS_S_i_param_1];
	ld.param.u32 	%r30, [_Z8multiplyPiS_S_i_param_3];
	cvta.to.global.u64 	%rd1, %rd15;
	cvta.to.global.u64 	%rd2, %rd14;
	mov.u32 	%r31, %ctaid.y;
	mov.u32 	%r32, %ntid.y;
	mov.u32 	%r33, %tid.y;
	mad.lo.s32 	%r1, %r31, %r32, %r33;
	mov.u32 	%r34, %ctaid.x;
	mov.u32 	%r35, %ntid.x;
	mov.u32 	%r36, %tid.x;
	mad.lo.s32 	%r2, %r34, %r35, %r36;
	max.s32 	%r37, %r1, %r2;
	setp.ge.s32 	%p1, %r37, %r30;
	@%p1 bra 	$L__BB0_13;
	mul.lo.s32 	%r3, %r30, %r1;
	and.b32  	%r4, %r30, 7;
	setp.lt.u32 	%p2, %r30, 8;
	mov.b32 	%r99, 0;
	mov.u32 	%r104, %r99;
	@%p2 bra 	$L__BB0_4;
	and.b32  	%r99, %r30, 2147483640;
	neg.s32 	%r93, %r99;
	mul.wide.s32 	%rd16, %r30, 4;
	add.s64 	%rd3, %rd1, %rd16;
	shl.b32 	%r7, %r30, 3;
	mul.wide.s32 	%rd17, %r30, 8;
	add.s64 	%rd4, %rd1, %rd17;
	mul.wide.s32 	%rd18, %r30, 12;
	add.s64 	%rd5, %rd1, %rd18;
	mul.wide.s32 	%rd19, %r30, 16;
	add.s64 	%rd6, %rd1, %rd19;
	mul.wide.s32 	%rd20, %r30, 20;
	add.s64 	%rd7, %rd1, %rd20;
	mul.wide.s32 	%rd21, %r30, 24;
	add.s64 	%rd8, %rd1, %rd21;
	mul.wide.s32 	%rd22, %r30, 28;
	add.s64 	%rd9, %rd1, %rd22;
	mul.wide.u32 	%rd23, %r3, 4;
	add.s64 	%rd24, %rd23, %rd2;
	add.s64 	%rd66, %rd24, 16;
	mov.b32 	%r104, 0;
	mov.u32 	%r92, %r2;
$L__BB0_3:
	.pragma "nounroll";
	mul.wide.s32 	%rd25, %r92, 4;
	add.s64 	%rd26, %rd3, %rd25;
	add.s64 	%rd27, %rd4, %rd25;
	add.s64 	%rd28, %rd5, %rd25;
	add.s64 	%rd29, %rd6, %rd25;
	add.s64 	%rd30, %rd7, %rd25;
	add.s64 	%rd31, %rd8, %rd25;
	add.s64 	%rd32, %rd9, %rd25;
	add.s64 	%rd33, %rd1, %rd25;
	ld.global.u32 	%r41, [%rd66+-16];
	ld.global.u32 	%r42, [%rd33];
	mad.lo.s32 	%r43, %r42, %r41, %r104;
	ld.global.u32 	%r44, [%rd66+-12];
	ld.global.u32 	%r45, [%rd26];
	mad.lo.s32 	%r46, %r45, %r44, %r43;
	ld.global.u32 	%r47, [%rd66+-8];
	ld.global.u32 	%r48, [%rd27];
	mad.lo.s32 	%r49, %r48, %r47, %r46;
	ld.global.u32 	%r50, [%rd66+-4];
	ld.global.u32 	%r51, [%rd28];
	mad.lo.s32 	%r52, %r51, %r50, %r49;
	ld.global.u32 	%r53, [%rd66];
	ld.global.u32 	%r54, [%rd29];
	mad.lo.s32 	%r55, %r54, %r53, %r52;
	ld.global.u32 	%r56, [%rd66+4];
	ld.global.u32 	%r57, [%rd30];
	mad.lo.s32 	%r58, %r57, %r56, %r55;
	ld.global.u32 	%r59, [%rd66+8];
	ld.global.u32 	%r60, [%rd31];
	mad.lo.s32 	%r61, %r60, %r59, %r58;
	ld.global.u32 	%r62, [%rd66+12];
	ld.global.u32 	%r63, [%rd32];
	mad.lo.s32 	%r104, %r63, %r62, %r61;
	add.s32 	%r93, %r93, 8;
	add.s32 	%r92, %r92, %r7;
	add.s64 	%rd66, %rd66, 32;
	setp.ne.s32 	%p3, %r93, 0;
	@%p3 bra 	$L__BB0_3;
$L__BB0_4:
	setp.eq.s32 	%p4, %r4, 0;
	@%p4 bra 	$L__BB0_12;
	and.b32  	%r17, %r30, 3;
	setp.lt.u32 	%p5, %r4, 4;
	@%p5 bra 	$L__BB0_7;
	add.s32 	%r65, %r99, %r3;
	mul.wide.u32 	%rd34, %r65, 4;
	add.s64 	%rd35, %rd2, %rd34;
	ld.global.u32 	%r66, [%rd35];
	mad.lo.s32 	%r67, %r99, %r30, %r2;
	mul.wide.s32 	%rd36, %r67, 4;
	add.s64 	%rd37, %rd1, %rd36;
	ld.global.u32 	%r68, [%rd37];
	mad.lo.s32 	%r69, %r68, %r66, %r104;
	cvt.u64.u32 	%rd38, %r3;
	cvt.u64.u32 	%rd39, %r99;
	add.s64 	%rd40, %rd39, %rd38;
	shl.b64 	%rd41, %rd40, 2;
	add.s64 	%rd42, %rd2, %rd41;
	ld.global.u32 	%r70, [%rd42+4];
	mul.wide.s32 	%rd43, %r30, 4;
	add.s64 	%rd44, %rd37, %rd43;
	ld.global.u32 	%r71, [%rd44];
	mad.lo.s32 	%r72, %r71, %r70, %r69;
	ld.global.u32 	%r73, [%rd42+8];
	add.s64 	%rd45, %rd44, %rd43;
	ld.global.u32 	%r74, [%rd45];
	mad.lo.s32 	%r75, %r74, %r73, %r72;
	ld.global.u32 	%r76, [%rd42+12];
	add.s64 	%rd46, %rd45, %rd43;
	ld.global.u32 	%r77, [%rd46];
	mad.lo.s32 	%r104, %r77, %r76, %r75;
	add.s32 	%r99, %r99, 4;
$L__BB0_7:
	setp.eq.s32 	%p6, %r17, 0;
	@%p6 bra 	$L__BB0_12;
	setp.eq.s32 	%p7, %r17, 1;
	@%p7 bra 	$L__BB0_10;
	add.s32 	%r79, %r99, %r3;
	mul.wide.u32 	%rd47, %r79, 4;
	add.s64 	%rd48, %rd2, %rd47;
	ld.global.u32 	%r80, [%rd48];
	mad.lo.s32 	%r81, %r99, %r30, %r2;
	mul.wide.s32 	%rd49, %r81, 4;
	add.s64 	%rd50, %rd1, %rd49;
	ld.global.u32 	%r82, [%rd50];
	mad.lo.s32 	%r83, %r82, %r80, %r104;
	cvt.u64.u32 	%rd51, %r3;
	cvt.u64.u32 	%rd52, %r99;
	add.s64 	%rd53, %rd52, %rd51;
	shl.b64 	%rd54, %rd53, 2;
	add.s64 	%rd55, %rd2, %rd54;
	ld.global.u32 	%r84, [%rd55+4];
	mul.wide.s32 	%rd56, %r30, 4;
	add.s64 	%rd57, %rd50, %rd56;
	ld.global.u32 	%r85, [%rd57];
	mad.lo.s32 	%r104, %r85, %r84, %r83;
	add.s32 	%r99, %r99, 2;
$L__BB0_10:
	and.b32  	%r86, %r30, 1;
	setp.eq.b32 	%p8, %r86, 1;
	not.pred 	%p9, %p8;
	@%p9 bra 	$L__BB0_12;
	add.s32 	%r87, %r99, %r3;
	mul.wide.u32 	%rd58, %r87, 4;
	add.s64 	%rd59, %rd2, %rd58;
	ld.global.u32 	%r88, [%rd59];
	mad.lo.s32 	%r89, %r99, %r30, %r2;
	mul.wide.s32 	%rd60, %r89, 4;
	add.s64 	%rd61, %rd1, %rd60;
	ld.global.u32 	%r90, [%rd61];
	mad.lo.s32 	%r104, %r90, %r88, %r104;
$L__BB0_12:
	ld.param.u64 	%rd65, [_Z8multiplyPiS_S_i_param_2];
	add.s32 	%r91, %r3, %r2;
	cvta.to.global.u64 	%rd62, %rd65;
	mul.wide.s32 	%rd63, %r91, 4;
	add.s64 	%rd64, %rd62, %rd63;
	st.global.u32 	[%rd64], %r104;
$L__BB0_13:
	ret;

}


// ===== COMPILED SASS (sm_100) =====

	.target	sm_100

	.elftype	@"ET_EXEC"


//--------------------- .note.nv.tkinfo           --------------------------
	.section	.note.nv.tkinfo,"",@"SHT_NOTE"
	.sectionflags	@"SHF_NOTE_NV_TKINFO"
	.tkinfo
        /*0018*/ 	.word	0x00000002
        /*0030*/ 	.string	""
        /*0030*/ 	.string	"ptxas"
        /*0030*/ 	.string	"Cuda compilation tools, release 13.0, V13.0.88"
        /*0030*/ 	.string	"Build cuda_13.0.r13.0/compiler.36424714_0"
        /*0030*/ 	.string	"-arch sm_100 -m 64 "



//--------------------- .note.nv.cuinfo           --------------------------
	.section	.note.nv.cuinfo,"",@"SHT_NOTE"
	.sectionflags	@"SHF_NOTE_NV_CUINFO"
        /*0018*/ 	.short	0x0002
        /*001a*/ 	.short	0x0064
        /*001c*/ 	.short	0x0082
	.zero		2


//--------------------- .nv.info                  --------------------------
	.section	.nv.info,"",@"SHT_CUDA_INFO"
	.align	4


	//----- nvinfo : EIATTR_REGCOUNT
	.align		4
        /*0000*/ 	.byte	0x04, 0x2f
        /*0002*/ 	.short	(.L_1 - .L_0)
	.align		4
.L_0:
        /*0004*/ 	.word	index@(_Z8multiplyPiS_S_i)
        /*0008*/ 	.word	0x0000001e


	//----- nvinfo : EIATTR_FRAME_SIZE
	.align		4
.L_1:
        /*000c*/ 	.byte	0x04, 0x11
        /*000e*/ 	.short	(.L_3 - .L_2)
	.align		4
.L_2:
        /*0010*/ 	.word	index@(_Z8multiplyPiS_S_i)
        /*0014*/ 	.word	0x00000000


	//----- nvinfo : EIATTR_MIN_STACK_SIZE
	.align		4
.L_3:
        /*0018*/ 	.byte	0x04, 0x12
        /*001a*/ 	.short	(.L_5 - .L_4)
	.align		4
.L_4:
        /*001c*/ 	.word	index@(_Z8multiplyPiS_S_i)
        /*0020*/ 	.word	0x00000000
.L_5:


//--------------------- .nv.compat                --------------------------
	.section	.nv.compat,"",@"SHT_CUDA_COMPAT_INFO"
	.align	4
        /*0000*/ 	.byte	0x02, 0x09, 0x00, 0x00, 0x02, 0x02, 0x01, 0x00, 0x02, 0x05, 0x05, 0x00, 0x03, 0x07, 0x01, 0x01
        /*0010*/ 	.byte	0x02, 0x03, 0x00, 0x00, 0x02, 0x06, 0x01, 0x00, 0x04, 0x0b, 0x08, 0x00, 0x09, 0x00, 0x00, 0x00
        /*0020*/ 	.byte	0x00, 0x00, 0x00, 0x00


//--------------------- .nv.info._Z8multiplyPiS_S_i --------------------------
	.section	.nv.info._Z8multiplyPiS_S_i,"",@"SHT_CUDA_INFO"
	.sectionflags	@""
	.align	4


	//----- nvinfo : EIATTR_CUDA_API_VERSION
	.align		4
        /*0000*/ 	.byte	0x04, 0x37
        /*0002*/ 	.short	(.L_7 - .L_6)
.L_6:
        /*0004*/ 	.word	0x00000082


	//----- nvinfo : EIATTR_KPARAM_INFO
	.align		4
.L_7:
        /*0008*/ 	.byte	0x04, 0x17
        /*000a*/ 	.short	(.L_9 - .L_8)
.L_8:
        /*000c*/ 	.word	0x00000000
        /*0010*/ 	.short	0x0003
        /*0012*/ 	.short	0x0018
        /*0014*/ 	.byte	0x00, 0xf0, 0x11, 0x00


	//----- nvinfo : EIATTR_KPARAM_INFO
	.align		4
.L_9:
        /*0018*/ 	.byte	0x04, 0x17
        /*001a*/ 	.short	(.L_11 - .L_10)
.L_10:
        /*001c*/ 	.word	0x00000000
        /*0020*/ 	.short	0x0002
        /*0022*/ 	.short	0x0010
        /*0024*/ 	.byte	0x00, 0xf5, 0x21, 0x00


	//----- nvinfo : EIATTR_KPARAM_INFO
	.align		4
.L_11:
        /*0028*/ 	.byte	0x04, 0x17
        /*002a*/ 	.short	(.L_13 - .L_12)
.L_12:
        /*002c*/ 	.word	0x00000000
        /*0030*/ 	.short	0x0001
        /*0032*/ 	.short	0x0008
        /*0034*/ 	.byte	0x00, 0xf5, 0x21, 0x00


	//----- nvinfo : EIATTR_KPARAM_INFO
	.align		4
.L_13:
        /*0038*/ 	.byte	0x04, 0x17
        /*003a*/ 	.short	(.L_15 - .L_14)
.L_14:
        /*003c*/ 	.word	0x00000000
        /*0040*/ 	.short	0x0000
        /*0042*/ 	.short	0x0000
        /*0044*/ 	.byte	0x00, 0xf5, 0x21, 0x00


	//----- nvinfo : EIATTR_SPARSE_MMA_MASK
	.align		4
.L_15:
        /*0048*/ 	.byte	0x03, 0x50
        /*004a*/ 	.short	0x0000


	//----- nvinfo : EIATTR_MAXREG_COUNT
	.align		4
        /*004c*/ 	.byte	0x03, 0x1b
        /*004e*/ 	.short	0x00ff


	//----- nvinfo : EIATTR_MERCURY_ISA_VERSION
	.align		4
        /*0050*/ 	.byte	0x03, 0x5f
        /*0052*/ 	.short	0x0101


	//----- nvinfo : EIATTR_VRC_CTA_INIT_COUNT
	.align		4
        /*0054*/ 	.byte	0x02, 0x4a
	.zero		1
	.zero		1


	//----- nvinfo : EIATTR_EXIT_INSTR_OFFSETS
	.align		4
        /*0058*/ 	.byte	0x04, 0x1c
        /*005a*/ 	.short	(.L_17 - .L_16)


	//   ....[0]....
.L_16:
        /*005c*/ 	.word	0x000000c0


	//   ....[1]....
        /*0060*/ 	.word	0x00000a90


	//----- nvinfo : EIATTR_CBANK_PARAM_SIZE
	.align		4
.L_17:
        /*0064*/ 	.byte	0x03, 0x19
        /*0066*/ 	.short	0x001c


	//----- nvinfo : EIATTR_PARAM_CBANK
	.align		4
        /*0068*/ 	.byte	0x04, 0x0a
        /*006a*/ 	.short	(.L_19 - .L_18)
	.align		4
.L_18:
        /*006c*/ 	.word	index@(.nv.constant0._Z8multiplyPiS_S_i)
        /*0070*/ 	.short	0x0380
        /*0072*/ 	.short	0x001c


	//----- nvinfo : EIATTR_SW_WAR
	.align		4
.L_19:
        /*0074*/ 	.byte	0x04, 0x36
        /*0076*/ 	.short	(.L_21 - .L_20)
.L_20:
        /*0078*/ 	.word	0x00000008
.L_21:


//--------------------- .nv.callgraph             --------------------------
	.section	.nv.callgraph,"",@"SHT_CUDA_CALLGRAPH"
	.align	4
	.sectionentsize	8
	.align		4
        /*0000*/ 	.word	0x00000000
	.align		4
        /*0004*/ 	.word	0xffffffff
	.align		4
        /*0008*/ 	.word	0x00000000
	.align		4
        /*000c*/ 	.word	0xfffffffe
	.align		4
        /*0010*/ 	.word	0x00000000
	.align		4
        /*0014*/ 	.word	0xfffffffd
	.align		4
        /*0018*/ 	.word	0x00000000
	.align		4
        /*001c*/ 	.word	0xfffffffc


//--------------------- .text._Z8multiplyPiS_S_i  --------------------------
	.section	.text._Z8multiplyPiS_S_i,"ax",@progbits
	.align	128
        .global         _Z8multiplyPiS_S_i
        .type           _Z8multiplyPiS_S_i,@function
        .size           _Z8multiplyPiS_S_i,(.L_x_5 - _Z8multiplyPiS_S_i)
        .other          _Z8multiplyPiS_S_i,@"STO_CUDA_ENTRY STV_DEFAULT"
_Z8multiplyPiS_S_i:
.text._Z8multiplyPiS_S_i:
[----:B------:R-:W-:Y:S01]  /*0000*/  LDC R1, c[0x0][0x37c] ;  /* 0x0000df00ff017b82 */ /* 0x000fe20000000800 */
[----:B------:R-:W0:Y:S07]  /*0010*/  S2R R0, SR_TID.Y ;  /* 0x0000000000007919 */ /* 0x000e2e0000002200 */
[----:B------:R-:W0:Y:S01]  /*0020*/  S2UR UR4, SR_CTAID.Y ;  /* 0x00000000000479c3 */ /* 0x000e220000002600 */
[----:B------:R-:W1:Y:S01]  /*0030*/  LDCU UR20, c[0x0][0x398] ;  /* 0x00007300ff1477ac */ /* 0x000e620008000800 */
[----:B------:R-:W2:Y:S06]  /*0040*/  S2R R3, SR_TID.X ;  /* 0x0000000000037919 */ /* 0x000eac0000002100 */
[----:B------:R-:W0:Y:S08]  /*0050*/  LDC R13, c[0x0][0x364] ;  /* 0x0000d900ff0d7b82 */ /* 0x000e300000000800 */
[----:B------:R-:W2:Y:S08]  /*0060*/  S2UR UR5, SR_CTAID.X ;  /* 0x00000000000579c3 */ /* 0x000eb00000002500 */
[----:B------:R-:W2:Y:S01]  /*0070*/  LDC R2, c[0x0][0x360] ;  /* 0x0000d800ff027b82 */ /* 0x000ea20000000800 */
[----:B0-----:R-:W-:-:S02]  /*0080*/  IMAD R13, R13, UR4, R0 ;  /* 0x000000040d0d7c24 */ /* 0x001fc4000f8e0200 */
[----:B--2---:R-:W-:-:S05]  /*0090*/  IMAD R0, R2, UR5, R3 ;  /* 0x0000000502007c24 */ /* 0x004fca000f8e0203 */
[----:B------:R-:W-:-:S04]  /*00a0*/  VIMNMX R2, PT, PT, R13, R0, !PT ;  /* 0x000000000d027248 */ /* 0x000fc80007fe0100 */
[----:B-1----:R-:W-:-:S13]  /*00b0*/  ISETP.GE.AND P0, PT, R2, UR20, PT ;  /* 0x0000001402007c0c */ /* 0x002fda000bf06270 */
[----:B------:R-:W-:Y:S05]  /*00c0*/  @P0 EXIT ;  /* 0x000000000000094d */ /* 0x000fea0003800000 */
[----:B------:R-:W-:Y:S01]  /*00d0*/  UISETP.GE.U32.AND UP0, UPT, UR20, 0x8, UPT ;  /* 0x000000081400788c */ /* 0x000fe2000bf06070 */
[----:B------:R-:W-:Y:S02]  /*00e0*/  HFMA2 R12, -RZ, RZ, 0, 0 ;  /* 0x00000000ff0c7431 */ /* 0x000fe400000001ff */
[----:B------:R-:W-:Y:S01]  /*00f0*/  IMAD R13, R13, UR20, RZ ;  /* 0x000000140d0d7c24 */ /* 0x000fe2000f8e02ff */
[----:B------:R-:W-:Y:S01]  /*0100*/  UMOV UR4, URZ ;  /* 0x000000ff00047c82 */ /* 0x000fe20008000000 */
[----:B------:R-:W0:Y:S04]  /*0110*/  LDCU.64 UR18, c[0x0][0x358] ;  /* 0x00006b00ff1277ac */ /* 0x000e280008000a00 */
[----:B------:R-:W-:Y:S05]  /*0120*/  BRA.U !UP0, `(.L_x_0) ;  /* 0x0000000508047547 */ /* 0x000fea000b800000 */
[----:B------:R-:W1:Y:S01]  /*0130*/  LDCU.128 UR24, c[0x0][0x380] ;  /* 0x00007000ff1877ac */ /* 0x000e620008000c00 */
[----:B------:R-:W-:Y:S02]  /*0140*/  MOV R12, RZ ;  /* 0x000000ff000c7202 */ /* 0x000fe40000000f00 */
[----:B------:R-:W-:Y:S01]  /*0150*/  MOV R14, R0 ;  /* 0x00000000000e7202 */ /* 0x000fe20000000f00 */
[----:B------:R-:W-:-:S04]  /*0160*/  ULOP3.LUT UR4, UR20, 0x7ffffff8, URZ, 0xc0, !UPT ;  /* 0x7ffffff814047892 */ /* 0x000fc8000f8ec0ff */
[----:B------:R-:W-:Y:S01]  /*0170*/  UIADD3 UR5, UPT, UPT, -UR4, URZ, URZ ;  /* 0x000000ff04057290 */ /* 0x000fe2000fffe1ff */
[----:B-1----:R-:W-:Y:S01]  /*0180*/  MOV R2, UR24 ;  /* 0x0000001800027c02 */ /* 0x002fe20008000f00 */
[----:B------:R-:W-:Y:S01]  /*0190*/  UIMAD.WIDE UR6, UR20, 0x8, UR26 ;  /* 0x00000008140678a5 */ /* 0x000fe2000f8e021a */
[----:B------:R-:W-:Y:S01]  /*01a0*/  MOV R3, UR25 ;  /* 0x0000001900037c02 */ /* 0x000fe20008000f00 */
[----:B------:R-:W-:Y:S02]  /*01b0*/  UIMAD.WIDE UR8, UR20, 0xc, UR26 ;  /* 0x0000000c140878a5 */ /* 0x000fe4000f8e021a */
[----:B------:R-:W-:Y:S01]  /*01c0*/  UIMAD.WIDE UR10, UR20, 0x10, UR26 ;  /* 0x00000010140a78a5 */ /* 0x000fe2000f8e021a */
[----:B------:R-:W-:Y:S01]  /*01d0*/  IMAD.WIDE.U32 R2, R13, 0x4, R2 ;  /* 0x000000040d027825 */ /* 0x000fe200078e0002 */
[----:B------:R-:W-:Y:S02]  /*01e0*/  UIMAD.WIDE UR12, UR20, 0x14, UR26 ;  /* 0x00000014140c78a5 */ /* 0x000fe4000f8e021a */
[----:B------:R-:W-:Y:S01]  /*01f0*/  UIMAD.WIDE UR14, UR20, 0x18, UR26 ;  /* 0x00000018140e78a5 */ /* 0x000fe2000f8e021a */
[----:B------:R-:W-:Y:S01]  /*0200*/  IADD3 R2, P0, PT, R2, 0x10, RZ ;  /* 0x0000001002027810 */ /* 0x000fe20007f1e0ff */
[----:B------:R-:W-:-:S03]  /*0210*/  UIMAD.WIDE UR16, UR20, 0x1c, UR26 ;  /* 0x0000001c141078a5 */ /* 0x000fc6000f8e021a */
[----:B------:R-:W-:-:S09]  /*0220*/  IADD3.X R3, PT, PT, RZ, R3, RZ, P0, !PT ;  /* 0x00000003ff037210 */ /* 0x000fd200007fe4ff */
.L_x_1:
[----:B------:R-:W-:Y:S01]  /*0230*/  UIMAD.WIDE UR22, UR20, 0x4, UR26 ;  /* 0x00000004141678a5 */ /* 0x000fe2000f8e021a */
[----:B------:R-:W-:Y:S02]  /*0240*/  IMAD.MOV.U32 R23, RZ, RZ, 0x4 ;  /* 0x00000004ff177424 */ /* 0x000fe400078e00ff */
[----:B------:R-:W-:Y:S01]  /*0250*/  HFMA2 R11, -RZ, RZ, 0, 2.384185791015625e-07 ;  /* 0x00000004ff0b7431 */ /* 0x000fe200000001ff */
[----:B------:R-:W-:Y:S01]  /*0260*/  MOV R25, 0x4 ;  /* 0x0000000400197802 */ /* 0x000fe20000000f00 */
[----:B0-----:R-:W2:Y:S01]  /*0270*/  LDG.E R21, desc[UR18][R2.64+-0x10] ;  /* 0xfffff01202157981 */ /* 0x001ea2000c1e1900 */
[C---:B------:R-:W-:Y:S01]  /*0280*/  IMAD.WIDE R22, R14.reuse, R23, UR26 ;  /* 0x0000001a0e167e25 */ /* 0x040fe2000f8e0217 */
[----:B------:R-:W-:Y:S02]  /*0290*/  MOV R8, UR22 ;  /* 0x0000001600087c02 */ /* 0x000fe40008000f00 */
[----:B------:R-:W-:Y:S01]  /*02a0*/  MOV R9, UR23 ;  /* 0x0000001700097c02 */ /* 0x000fe20008000f00 */
[----:B------:R-:W3:Y:S02]  /*02b0*/  LDG.E R19, desc[UR18][R2.64+-0xc] ;  /* 0xfffff41202137981 */ /* 0x000ee4000c1e1900 */
[----:B------:R-:W-:-:S02]  /*02c0*/  IMAD.WIDE R8, R14, 0x4, R8 ;  /* 0x000000040e087825 */ /* 0x000fc400078e0208 */
[----:B------:R-:W2:Y:S01]  /*02d0*/  LDG.E R22, desc[UR18][R22.64] ;  /* 0x0000001216167981 */ /* 0x000ea2000c1e1900 */
[----:B------:R-:W-:Y:S01]  /*02e0*/  MOV R5, 0x4 ;  /* 0x0000000400057802 */ /* 0x000fe20000000f00 */
[C---:B------:R-:W-:Y:S02]  /*02f0*/  IMAD.WIDE R24, R14.reuse, R25, UR6 ;  /* 0x000000060e187e25 */ /* 0x040fe4000f8e0219 */
[----:B------:R0:W3:Y:S02]  /*0300*/  LDG.E R20, desc[UR18][R8.64] ;  /* 0x0000001208147981 */ /* 0x0000e4000c1e1900 */
[----:B------:R-:W-:Y:S02]  /*0310*/  IMAD.WIDE R10, R14, R11, UR8 ;  /* 0x000000080e0a7e25 */ /* 0x000fe4000f8e020b */
[----:B------:R-:W4:Y:S04]  /*0320*/  LDG.E R18, desc[UR18][R24.64] ;  /* 0x0000001218127981 */ /* 0x000f28000c1e1900 */
[----:B------:R-:W4:Y:S01]  /*0330*/  LDG.E R17, desc[UR18][R2.64+-0x8] ;  /* 0xfffff81202117981 */ /* 0x000f22000c1e1900 */
[----:B0-----:R-:W-:-:S02]  /*0340*/  HFMA2 R9, -RZ, RZ, 0, 2.384185791015625e-07 ;  /* 0x00000004ff097431 */ /* 0x001fc400000001ff */
[----:B------:R-:W-:Y:S01]  /*0350*/  IMAD.MOV.U32 R7, RZ, RZ, 0x4 ;  /* 0x00000004ff077424 */ /* 0x000fe200078e00ff */
[----:B------:R0:W5:Y:S01]  /*0360*/  LDG.E R16, desc[UR18][R10.64] ;  /* 0x000000120a107981 */ /* 0x000162000c1e1900 */
[----:B------:R-:W-:-:S03]  /*0370*/  IMAD.WIDE R4, R14, R5, UR10 ;  /* 0x0000000a0e047e25 */ /* 0x000fc6000f8e0205 */
[----:B------:R-:W5:Y:S01]  /*0380*/  LDG.E R15, desc[UR18][R2.64+-0x4] ;  /* 0xfffffc12020f7981 */ /* 0x000f62000c1e1900 */
[C---:B------:R-:W-:Y:S01]  /*0390*/  IMAD.WIDE R6, R14.reuse, R7, UR12 ;  /* 0x0000000c0e067e25 */ /* 0x040fe2000f8e0207 */
[----:B------:R-:W-:Y:S02]  /*03a0*/  MOV R27, 0x4 ;  /* 0x00000004001b7802 */ /* 0x000fe40000000f00 */
[----:B------:R1:W5:Y:S01]  /*03b0*/  LDG.E R4, desc[UR18][R4.64] ;  /* 0x0000001204047981 */ /* 0x000362000c1e1900 */
[----:B------:R-:W-:-:S03]  /*03c0*/  IMAD.WIDE R8, R14, R9, UR14 ;  /* 0x0000000e0e087e25 */ /* 0x000fc6000f8e0209 */
[----:B------:R-:W5:Y:S01]  /*03d0*/  LDG.E R23, desc[UR18][R2.64] ;  /* 0x0000001202177981 */ /* 0x000f62000c1e1900 */
[----:B0-----:R-:W-:-:S03]  /*03e0*/  IMAD.WIDE R10, R14, R27, UR16 ;  /* 0x000000100e0a7e25 */ /* 0x001fc6000f8e021b */
[----:B------:R-:W5:Y:S04]  /*03f0*/  LDG.E R7, desc[UR18][R6.64] ;  /* 0x0000001206077981 */ /* 0x000f68000c1e1900 */
[----:B------:R-:W5:Y:S04]  /*0400*/  LDG.E R24, desc[UR18][R2.64+0x4] ;  /* 0x0000041202187981 */ /* 0x000f68000c1e1900 */
[----:B------:R-:W5:Y:S04]  /*0410*/  LDG.E R8, desc[UR18][R8.64] ;  /* 0x0000001208087981 */ /* 0x000f68000c1e1900 */
[----:B------:R-:W5:Y:S04]  /*0420*/  LDG.E R25, desc[UR18][R2.64+0x8] ;  /* 0x0000081202197981 */ /* 0x000f68000c1e1900 */
[----:B------:R-:W5:Y:S04]  /*0430*/  LDG.E R10, desc[UR18][R10.64] ;  /* 0x000000120a0a7981 */ /* 0x000f68000c1e1900 */
[----:B------:R0:W5:Y:S01]  /*0440*/  LDG.E R27, desc[UR18][R2.64+0xc] ;  /* 0x00000c12021b7981 */ /* 0x000162000c1e1900 */
[----:B------:R-:W-:-:S04]  /*0450*/  UIADD3 UR5, UPT, UPT, UR5, 0x8, URZ ;  /* 0x0000000805057890 */ /* 0x000fc8000fffe0ff */
[----:B------:R-:W-:Y:S01]  /*0460*/  UISETP.NE.AND UP0, UPT, UR5, URZ, UPT ;  /* 0x000000ff0500728c */ /* 0x000fe2000bf05270 */
[----:B-1----:R-:W-:Y:S02]  /*0470*/  MOV R5, UR20 ;  /* 0x0000001400057c02 */ /* 0x002fe40008000f00 */
[----:B0-----:R-:W-:Y:S02]  /*0480*/  IADD3 R2, P0, PT, R2, 0x20, RZ ;  /* 0x0000002002027810 */ /* 0x001fe40007f1e0ff */
[----:B------:R-:W-:Y:S02]  /*0490*/  LEA R14, R5, R14, 0x3 ;  /* 0x0000000e050e7211 */ /* 0x000fe400078e18ff */
[----:B------:R-:W-:Y:S01]  /*04a0*/  IADD3.X R3, PT, PT, RZ, R3, RZ, P0, !PT ;  /* 0x00000003ff037210 */ /* 0x000fe200007fe4ff */
[----:B--2---:R-:W-:-:S04]  /*04b0*/  IMAD R21, R21, R22, R12 ;  /* 0x0000001615157224 */ /* 0x004fc800078e020c */
[----:B---3--:R-:W-:-:S04]  /*04c0*/  IMAD R19, R19, R20, R21 ;  /* 0x0000001413137224 */ /* 0x008fc800078e0215 */
[----:B----4-:R-:W-:-:S04]  /*04d0*/  IMAD R17, R17, R18, R19 ;  /* 0x0000001211117224 */ /* 0x010fc800078e0213 */
[----:B-----5:R-:W-:-:S04]  /*04e0*/  IMAD R15, R15, R16, R17 ;  /* 0x000000100f0f7224 */ /* 0x020fc800078e0211 */
[----:B------:R-:W-:-:S04]  /*04f0*/  IMAD R4, R23, R4, R15 ;  /* 0x0000000417047224 */ /* 0x000fc800078e020f */
[----:B------:R-:W-:-:S04]  /*0500*/  IMAD R4, R24, R7, R4 ;  /* 0x0000000718047224 */ /* 0x000fc800078e0204 */
[----:B------:R-:W-:-:S04]  /*0510*/  IMAD R4, R25, R8, R4 ;  /* 0x0000000819047224 */ /* 0x000fc800078e0204 */
[----:B------:R-:W-:Y:S01]  /*0520*/  IMAD R12, R27, R10, R4 ;  /* 0x0000000a1b0c7224 */ /* 0x000fe200078e0204 */
[----:B------:R-:W-:Y:S06]  /*0530*/  BRA.U UP0, `(.L_x_1) ;  /* 0xfffffffd003c7547 */ /* 0x000fec000b83ffff */
.L_x_0:
[----:B------:R-:W-:-:S04]  /*0540*/  ULOP3.LUT UR6, UR20, 0x7, URZ, 0xc0, !UPT ;  /* 0x0000000714067892 */ /* 0x000fc8000f8ec0ff */
[----:B------:R-:W-:-:S09]  /*0550*/  UISETP.NE.AND UP0, UPT, UR6, URZ, UPT ;  /* 0x000000ff0600728c */ /* 0x000fd2000bf05270 */
[----:B------:R-:W-:Y:S05]  /*0560*/  BRA.U !UP0, `(.L_x_2) ;  /* 0x0000000508387547 */ /* 0x000fea000b800000 */
[----:B------:R-:W-:Y:S02]  /*0570*/  UISETP.GE.U32.AND UP0, UPT, UR6, 0x4, UPT ;  /* 0x000000040600788c */ /* 0x000fe4000bf06070 */
[----:B------:R-:W-:-:S04]  /*0580*/  ULOP3.LUT UR5, UR20, 0x3, URZ, 0xc0, !UPT ;  /* 0x0000000314057892 */ /* 0x000fc8000f8ec0ff */
[----:B------:R-:W-:-:S03]  /*0590*/  UISETP.NE.AND UP1, UPT, UR5, URZ, UPT ;  /* 0x000000ff0500728c */ /* 0x000fc6000bf25270 */
[----:B------:R-:W-:Y:S08]  /*05a0*/  BRA.U !UP0, `(.L_x_3) ;  /* 0x00000001087c7547 */ /* 0x000ff0000b800000 */
[----:B------:R-:W1:Y:S01]  /*05b0*/  LDC.64 R6, c[0x0][0x388] ;  /* 0x0000e200ff067b82 */ /* 0x000e620000000a00 */
[----:B------:R-:W2:Y:S01]  /*05c0*/  LDCU.64 UR6, c[0x0][0x380] ;  /* 0x00007000ff0677ac */ /* 0x000ea20008000a00 */
[----:B------:R-:W-:Y:S01]  /*05d0*/  IMAD.U32 R9, RZ, RZ, UR4 ;  /* 0x00000004ff097e24 */ /* 0x000fe2000f8e00ff */
[C---:B------:R-:W-:Y:S02]  /*05e0*/  IADD3 R3, PT, PT, R13.reuse, UR4, RZ ;  /* 0x000000040d037c10 */ /* 0x040fe4000fffe0ff */
[----:B------:R-:W-:Y:S01]  /*05f0*/  IADD3 R10, P0, PT, R13, UR4, RZ ;  /* 0x000000040d0a7c10 */ /* 0x000fe2000ff1e0ff */
[----:B------:R-:W-:Y:S01]  /*0600*/  IMAD R9, R9, UR20, R0 ;  /* 0x0000001409097c24 */ /* 0x000fe2000f8e0200 */
[----:B------:R-:W-:Y:S01]  /*0610*/  MOV R11, UR20 ;  /* 0x00000014000b7c02 */ /* 0x000fe20008000f00 */
[----:B------:R-:W3:Y:S01]  /*0620*/  LDC.64 R4, c[0x0][0x380] ;  /* 0x0000e000ff047b82 */ /* 0x000ee20000000a00 */
[----:B------:R-:W-:Y:S01]  /*0630*/  MOV R15, UR20 ;  /* 0x00000014000f7c02 */ /* 0x000fe20008000f00 */
[----:B-1----:R-:W-:Y:S01]  /*0640*/  IMAD.WIDE R6, R9, 0x4, R6 ;  /* 0x0000000409067825 */ /* 0x002fe200078e0206 */
[----:B------:R-:W-:-:S05]  /*0650*/  MOV R9, UR20 ;  /* 0x0000001400097c02 */ /* 0x000fca0008000f00 */
[----:B------:R-:W-:Y:S02]  /*0660*/  IMAD.WIDE R8, R9, 0x4, R6 ;  /* 0x0000000409087825 */ /* 0x000fe400078e0206 */
[----:B0-----:R-:W4:Y:S02]  /*0670*/  LDG.E R6, desc[UR18][R6.64] ;  /* 0x0000001206067981 */ /* 0x001f24000c1e1900 */
[----:B---3--:R-:W-:Y:S01]  /*0680*/  IMAD.WIDE.U32 R4, R3, 0x4, R4 ;  /* 0x0000000403047825 */ /* 0x008fe200078e0004 */
[----:B------:R-:W-:Y:S01]  /*0690*/  IADD3.X R3, PT, PT, RZ, RZ, RZ, P0, !PT ;  /* 0x000000ffff037210 */ /* 0x000fe200007fe4ff */
[----:B------:R-:W3:Y:S01]  /*06a0*/  LDG.E R17, desc[UR18][R8.64] ;  /* 0x0000001208117981 */ /* 0x000ee2000c1e1900 */
[----:B--2---:R-:W-:-:S03]  /*06b0*/  LEA R2, P0, R10, UR6, 0x2 ;  /* 0x000000060a027c11 */ /* 0x004fc6000f8010ff */
[----:B------:R-:W4:Y:S01]  /*06c0*/  LDG.E R5, desc[UR18][R4.64] ;  /* 0x0000001204057981 */ /* 0x000f22000c1e1900 */
[----:B------:R-:W-:Y:S01]  /*06d0*/  LEA.HI.X R3, R10, UR7, R3, 0x2, P0 ;  /* 0x000000070a037c11 */ /* 0x000fe200080f1403 */
[----:B------:R-:W-:-:S04]  /*06e0*/  IMAD.WIDE R10, R11, 0x4, R8 ;  /* 0x000000040b0a7825 */ /* 0x000fc800078e0208 */
[----:B------:R-:W3:Y:S01]  /*06f0*/  LDG.E R16, desc[UR18][R2.64+0x4] ;  /* 0x0000041202107981 */ /* 0x000ee2000c1e1900 */
[----:B------:R-:W-:-:S03]  /*0700*/  IMAD.WIDE R14, R15, 0x4, R10 ;  /* 0x000000040f0e7825 */ /* 0x000fc600078e020a */
[----:B------:R-:W2:Y:S04]  /*0710*/  LDG.E R19, desc[UR18][R10.64] ;  /* 0x000000120a137981 */ /* 0x000ea8000c1e1900 */
[----:B------:R-:W2:Y:S04]  /*0720*/  LDG.E R18, desc[UR18][R2.64+0x8] ;  /* 0x0000081202127981 */ /* 0x000ea8000c1e1900 */
[----:B------:R-:W5:Y:S04]  /*0730*/  LDG.E R20, desc[UR18][R2.64+0xc] ;  /* 0x00000c1202147981 */ /* 0x000f68000c1e1900 */
[----:B------:R-:W5:Y:S01]  /*0740*/  LDG.E R14, desc[UR18][R14.64] ;  /* 0x000000120e0e7981 */ /* 0x000f62000c1e1900 */
[----:B------:R-:W-:Y:S01]  /*0750*/  UIADD3 UR4, UPT, UPT, UR4, 0x4, URZ ;  /* 0x0000000404047890 */ /* 0x000fe2000fffe0ff */
[----:B----4-:R-:W-:-:S04]  /*0760*/  IMAD R5, R5, R6, R12 ;  /* 0x0000000605057224 */ /* 0x010fc800078e020c */
[----:B---3--:R-:W-:-:S04]  /*0770*/  IMAD R5, R16, R17, R5 ;  /* 0x0000001110057224 */ /* 0x008fc800078e0205 */
[----:B--2---:R-:W-:-:S04]  /*0780*/  IMAD R5, R18, R19, R5 ;  /* 0x0000001312057224 */ /* 0x004fc800078e0205 */
[----:B-----5:R-:W-:-:S07]  /*0790*/  IMAD R12, R20, R14, R5 ;  /* 0x0000000e140c7224 */ /* 0x020fce00078e0205 */
.L_x_3:
[----:B------:R-:W-:Y:S05]  /*07a0*/  BRA.U !UP1, `(.L_x_2) ;  /* 0x0000000109a87547 */ /* 0x000fea000b800000 */
[----:B------:R-:W-:Y:S01]  /*07b0*/  UISETP.NE.AND UP0, UPT, UR5, 0x1, UPT ;  /* 0x000000010500788c */ /* 0x000fe2000bf05270 */
[----:B------:R-:W-:Y:S01]  /*07c0*/  MOV R7, UR4 ;  /* 0x0000000400077c02 */ /* 0x000fe20008000f00 */
[----:B------:R-:W-:Y:S02]  /*07d0*/  ULOP3.LUT UR5, UR20, 0x1, URZ, 0xc0, !UPT ;  /* 0x0000000114057892 */ /* 0x000fe4000f8ec0ff */
[----:B------:R-:W-:Y:S02]  /*07e0*/  MOV R15, UR20 ;  /* 0x00000014000f7c02 */ /* 0x000fe40008000f00 */
[----:B------:R-:W-:Y:S01]  /*07f0*/  UISETP.NE.U32.AND UP1, UPT, UR5, 0x1, UPT ;  /* 0x000000010500788c */ /* 0x000fe2000bf25070 */
[----:B------:R-:W-:-:S04]  /*0800*/  PLOP3.LUT P1, PT, PT, PT, UP0, 0x80, 0x8 ;  /* 0x000000000008781c */ /* 0x000fc80003f2f008 */
[----:B------:R-:W1:Y:S01]  /*0810*/  @UP0 LDCU.128 UR8, c[0x0][0x380] ;  /* 0x00007000ff0807ac */ /* 0x000e620008000c00 */
[----:B------:R-:W-:Y:S01]  /*0820*/  PLOP3.LUT P0, PT, PT, PT, UP1, 0x80, 0x8 ;  /* 0x000000000008781c */ /* 0x000fe20003f0f018 */
[----:B------:R-:W2:Y:S04]  /*0830*/  @UP0 LDCU.64 UR6, c[0x0][0x380] ;  /* 0x00007000ff0607ac */ /* 0x000ea80008000a00 */
[----:B------:R-:W3:Y:S03]  /*0840*/  @!UP1 LDCU.128 UR12, c[0x0][0x380] ;  /* 0x00007000ff0c97ac */ /* 0x000ee60008000c00 */
[C---:B------:R-:W-:Y:S02]  /*0850*/  @P1 IADD3 R3, PT, PT, R13.reuse, UR4, RZ ;  /* 0x000000040d031c10 */ /* 0x040fe4000fffe0ff */
[----:B------:R-:W-:Y:S01]  /*0860*/  @P1 IADD3 R6, P2, PT, R13, UR4, RZ ;  /* 0x000000040d061c10 */ /* 0x000fe2000ff5e0ff */
[----:B------:R-:W-:Y:S01]  /*0870*/  @UP0 UIADD3 UR4, UPT, UPT, UR4, 0x2, URZ ;  /* 0x0000000204040890 */ /* 0x000fe2000fffe0ff */
[----:B-1----:R-:W-:Y:S01]  /*0880*/  MOV R11, UR9 ;  /* 0x00000009000b7c02 */ /* 0x002fe20008000f00 */
[----:B------:R-:W-:Y:S01]  /*0890*/  IMAD.U32 R10, RZ, RZ, UR8 ;  /* 0x00000008ff0a7e24 */ /* 0x000fe2000f8e00ff */
[----:B------:R-:W-:-:S02]  /*08a0*/  MOV R4, UR10 ;  /* 0x0000000a00047c02 */ /* 0x000fc40008000f00 */
[----:B------:R-:W-:Y:S01]  /*08b0*/  MOV R5, UR11 ;  /* 0x0000000b00057c02 */ /* 0x000fe20008000f00 */
[----:B------:R-:W-:-:S04]  /*08c0*/  @P1 IMAD.WIDE.U32 R10, R3, 0x4, R10 ;  /* 0x00000004030a1825 */ /* 0x000fc800078e000a */
[----:B------:R-:W-:Y:S01]  /*08d0*/  @P1 IMAD R3, R7, UR20, R0 ;  /* 0x0000001407031c24 */ /* 0x000fe2000f8e0200 */
[----:B------:R-:W-:Y:S01]  /*08e0*/  @P1 IADD3.X R7, PT, PT, RZ, RZ, RZ, P2, !PT ;  /* 0x000000ffff071210 */ /* 0x000fe200017fe4ff */
[----:B------:R-:W-:Y:S01]  /*08f0*/  IMAD.U32 R19, RZ, RZ, UR4 ;  /* 0x00000004ff137e24 */ /* 0x000fe2000f8e00ff */
[C---:B--2---:R-:W-:Y:S01]  /*0900*/  @P1 LEA R2, P2, R6.reuse, UR6, 0x2 ;  /* 0x0000000606021c11 */ /* 0x044fe2000f8410ff */
[----:B------:R-:W-:Y:S01]  /*0910*/  @P1 IMAD.WIDE R4, R3, 0x4, R4 ;  /* 0x0000000403041825 */ /* 0x000fe200078e0204 */
[----:B------:R-:W-:Y:S01]  /*0920*/  @!P0 IADD3 R17, PT, PT, R13, UR4, RZ ;  /* 0x000000040d118c10 */ /* 0x000fe2000fffe0ff */
[----:B0-----:R-:W2:Y:S01]  /*0930*/  @P1 LDG.E R11, desc[UR18][R10.64] ;  /* 0x000000120a0b1981 */ /* 0x001ea2000c1e1900 */
[----:B------:R-:W-:Y:S01]  /*0940*/  @P1 LEA.HI.X R3, R6, UR7, R7, 0x2, P2 ;  /* 0x0000000706031c11 */ /* 0x000fe200090f1407 */
[----:B------:R-:W-:Y:S01]  /*0950*/  @!P0 IMAD R19, R19, UR20, R0 ;  /* 0x0000001413138c24 */ /* 0x000fe2000f8e0200 */
[----:B---3--:R-:W-:Y:S01]  /*0960*/  MOV R6, UR12 ;  /* 0x0000000c00067c02 */ /* 0x008fe20008000f00 */
[----:B------:R-:W-:Y:S01]  /*0970*/  @P1 IMAD.WIDE R14, R15, 0x4, R4 ;  /* 0x000000040f0e1825 */ /* 0x000fe200078e0204 */
[----:B------:R-:W-:Y:S01]  /*0980*/  MOV R7, UR13 ;  /* 0x0000000d00077c02 */ /* 0x000fe20008000f00 */
[----:B------:R-:W2:Y:S01]  /*0990*/  @P1 LDG.E R4, desc[UR18][R4.64] ;  /* 0x0000001204041981 */ /* 0x000ea2000c1e1900 */
[----:B------:R-:W-:-:S02]  /*09a0*/  MOV R8, UR14 ;  /* 0x0000000e00087c02 */ /* 0x000fc40008000f00 */
[----:B------:R-:W-:Y:S01]  /*09b0*/  MOV R9, UR15 ;  /* 0x0000000f00097c02 */ /* 0x000fe20008000f00 */
[----:B------:R-:W-:Y:S01]  /*09c0*/  @!P0 IMAD.WIDE.U32 R6, R17, 0x4, R6 ;  /* 0x0000000411068825 */ /* 0x000fe200078e0006 */
[----:B------:R-:W3:Y:S03]  /*09d0*/  @P1 LDG.E R14, desc[UR18][R14.64] ;  /* 0x000000120e0e1981 */ /* 0x000ee6000c1e1900 */
[----:B------:R-:W-:Y:S01]  /*09e0*/  @!P0 IMAD.WIDE R8, R19, 0x4, R8 ;  /* 0x0000000413088825 */ /* 0x000fe200078e0208 */
[----:B------:R-:W3:Y:S04]  /*09f0*/  @P1 LDG.E R2, desc[UR18][R2.64+0x4] ;  /* 0x0000041202021981 */ /* 0x000ee8000c1e1900 */
[----:B------:R-:W4:Y:S04]  /*0a00*/  @!P0 LDG.E R7, desc[UR18][R6.64] ;  /* 0x0000001206078981 */ /* 0x000f28000c1e1900 */
[----:B------:R-:W4:Y:S01]  /*0a10*/  @!P0 LDG.E R8, desc[UR18][R8.64] ;  /* 0x0000001208088981 */ /* 0x000f22000c1e1900 */
[----:B--2---:R-:W-:-:S04]  /*0a20*/  @P1 IMAD R11, R11, R4, R12 ;  /* 0x000000040b0b1224 */ /* 0x004fc800078e020c */
[----:B---3--:R-:W-:-:S04]  /*0a30*/  @P1 IMAD R12, R2, R14, R11 ;  /* 0x0000000e020c1224 */ /* 0x008fc800078e020b */
[----:B----4-:R-:W-:-:S07]  /*0a40*/  @!P0 IMAD R12, R7, R8, R12 ;  /* 0x00000008070c8224 */ /* 0x010fce00078e020c */
.L_x_2:
[----:B------:R-:W1:Y:S01]  /*0a50*/  LDC.64 R2, c[0x0][0x390] ;  /* 0x0000e400ff027b82 */ /* 0x000e620000000a00 */
[----:B------:R-:W-:-:S05]  /*0a60*/  IADD3 R13, PT, PT, R0, R13, RZ ;  /* 0x0000000d000d7210 */ /* 0x000fca0007ffe0ff */
[----:B-1----:R-:W-:-:S05]  /*0a70*/  IMAD.WIDE R2, R13, 0x4, R2 ;  /* 0x000000040d027825 */ /* 0x002fca00078e0202 */
[----:B0-----:R-:W-:Y:S01]  /*0a80*/  STG.E desc[UR18][R2.64], R12 ;  /* 0x0000000c02007986 */ /* 0x001fe2000c101912 */
[----:B------:R-:W-:Y:S05]  /*0a90*/  EXIT ;  /* 0x000000000000794d */ /* 0x000fea0003800000 */
.L_x_4:
[----:B------:R-:W-:-:S00]  /*0aa0*/  BRA `(.L_x_4) ;  /* 0xfffffffc00fc7947 */ /* 0x000fc0000383ffff */
[----:B------:R-:W-:-:S00]  /*0ab0*/  NOP ;  /* 0x0000000000007918 */ /* 0x000fc00000000000 */
        /* <DEDUP_REMOVED lines=12> */
.L_x_5:


//--------------------- .nv.shared.reserved.0     --------------------------
	.section	.nv.shared.reserved.0,"aw",@nobits
	.weak		__nv_reservedSMEM_offset_0_alias
	.size		__nv_reservedSMEM_offset_0_alias, 0, 64
	.other		__nv_reservedSMEM_offset_0_alias,@"STO_CUDA_RESERVED_SHARED STV_DEFAULT"
__nv_reservedSMEM_offset_0_alias:
	.zero		0
	.zero		64


//--------------------- .nv.constant0._Z8multiplyPiS_S_i --------------------------
	.section	.nv.constant0._Z8multiplyPiS_S_i,"a",@progbits
	.sectionflags	@""
	.align	4
.nv.constant0._Z8multiplyPiS_S_i:
	.zero		924


//--------------------- SYMBOLS --------------------------

	.type		.nv.reservedSmem.offset0,@object
	.size		.nv.reservedSmem.offset0,0x4
